//
// Generated by NVIDIA NVVM Compiler
//
// Compiler Build ID: CL-36424714
// Cuda compilation tools, release 13.0, V13.0.88
// Based on NVVM 20.0.0
//

.version 9.0
.target sm_100
.address_size 64

	// .globl	_Z13mining_kerneljjPj
.global .align 4 .u32 d_hash_counter;
.const .align 4 .b8 k[256] = {152, 47, 138, 66, 145, 68, 55, 113, 207, 251, 192, 181, 165, 219, 181, 233, 91, 194, 86, 57, 241, 17, 241, 89, 164, 130, 63, 146, 213, 94, 28, 171, 152, 170, 7, 216, 1, 91, 131, 18, 190, 133, 49, 36, 195, 125, 12, 85, 116, 93, 190, 114, 254, 177, 222, 128, 167, 6, 220, 155, 116, 241, 155, 193, 193, 105, 155, 228, 134, 71, 190, 239, 198, 157, 193, 15, 204, 161, 12, 36, 111, 44, 233, 45, 170, 132, 116, 74, 220, 169, 176, 92, 218, 136, 249, 118, 82, 81, 62, 152, 109, 198, 49, 168, 200, 39, 3, 176, 199, 127, 89, 191, 243, 11, 224, 198, 71, 145, 167, 213, 81, 99, 202, 6, 103, 41, 41, 20, 133, 10, 183, 39, 56, 33, 27, 46, 252, 109, 44, 77, 19, 13, 56, 83, 84, 115, 10, 101, 187, 10, 106, 118, 46, 201, 194, 129, 133, 44, 114, 146, 161, 232, 191, 162, 75, 102, 26, 168, 112, 139, 75, 194, 163, 81, 108, 199, 25, 232, 146, 209, 36, 6, 153, 214, 133, 53, 14, 244, 112, 160, 106, 16, 22, 193, 164, 25, 8, 108, 55, 30, 76, 119, 72, 39, 181, 188, 176, 52, 179, 12, 28, 57, 74, 170, 216, 78, 79, 202, 156, 91, 243, 111, 46, 104, 238, 130, 143, 116, 111, 99, 165, 120, 20, 120, 200, 132, 8, 2, 199, 140, 250, 255, 190, 144, 235, 108, 80, 164, 247, 163, 249, 190, 242, 120, 113, 198};

.visible .entry _Z13mining_kerneljjPj(
	.param .u32 _Z13mining_kerneljjPj_param_0,
	.param .u32 _Z13mining_kerneljjPj_param_1,
	.param .u64 .ptr .align 1 _Z13mining_kerneljjPj_param_2
)
{
	.reg .pred 	%p<2>;
	.reg .b32 	%r<16>;
	.reg .b64 	%rd<3>;

	ld.param.u32 	%r2, [_Z13mining_kerneljjPj_param_0];
	ld.param.u32 	%r3, [_Z13mining_kerneljjPj_param_1];
	ld.param.u64 	%rd1, [_Z13mining_kerneljjPj_param_2];
	mov.u32 	%r4, %ctaid.x;
	mov.u32 	%r5, %ntid.x;
	mov.u32 	%r6, %tid.x;
	mad.lo.s32 	%r7, %r4, %r5, %r6;
	add.s32 	%r1, %r7, %r2;
	shr.u32 	%r8, %r1, 16;
	xor.b32  	%r9, %r8, %r1;
	mul.lo.s32 	%r10, %r9, -2048144789;
	shr.u32 	%r11, %r10, 13;
	xor.b32  	%r12, %r11, %r10;
	mul.lo.s32 	%r13, %r12, -1028477387;
	shr.u32 	%r14, %r13, 16;
	xor.b32  	%r15, %r14, %r13;
	setp.ge.u32 	%p1, %r15, %r3;
	@%p1 bra 	$L__BB0_2;
	cvta.to.global.u64 	%rd2, %rd1;
	st.global.u32 	[%rd2], %r1;
$L__BB0_2:
	ret;

}
	// .globl	_Z24anomaly_detection_kerneljPj
.visible .entry _Z24anomaly_detection_kerneljPj(
	.param .u32 _Z24anomaly_detection_kerneljPj_param_0,
	.param .u64 .ptr .align 1 _Z24anomaly_detection_kerneljPj_param_1
)
{
	.reg .pred 	%p<2>;
	.reg .b32 	%r<21>;
	.reg .b64 	%rd<5>;

	ld.param.u32 	%r6, [_Z24anomaly_detection_kerneljPj_param_0];
	ld.param.u64 	%rd1, [_Z24anomaly_detection_kerneljPj_param_1];
	mov.u32 	%r7, %ctaid.x;
	mov.u32 	%r8, %ntid.x;
	mov.u32 	%r9, %tid.x;
	mad.lo.s32 	%r1, %r7, %r8, %r9;
	add.s32 	%r2, %r6, %r1;
	mul.hi.u32 	%r10, %r2, 274877907;
	shr.u32 	%r11, %r10, 6;
	mul.lo.s32 	%r12, %r11, 1000;
	sub.s32 	%r13, %r2, %r12;
	mul.lo.s32 	%r20, %r13, 1000;
	mul.lo.s32 	%r14, %r1, -1030792151;
	shf.l.wrap.b32 	%r15, %r14, %r14, 30;
	setp.gt.u32 	%p1, %r15, 42949672;
	@%p1 bra 	$L__BB1_2;
	mul.hi.u32 	%r16, %r2, 1125899907;
	shr.u32 	%r17, %r16, 17;
	mul.lo.s32 	%r18, %r17, 500000;
	sub.s32 	%r19, %r2, %r18;
	add.s32 	%r20, %r19, 500000;
$L__BB1_2:
	cvta.to.global.u64 	%rd2, %rd1;
	mul.wide.u32 	%rd3, %r1, 4;
	add.s64 	%rd4, %rd2, %rd3;
	st.global.u32 	[%rd4], %r20;
	ret;

}


// ===== COMPILED SASS (sm_100) =====

	.target	sm_100

	.elftype	@"ET_EXEC"


//--------------------- .note.nv.tkinfo           --------------------------
	.section	.note.nv.tkinfo,"",@"SHT_NOTE"
	.sectionflags	@"SHF_NOTE_NV_TKINFO"
	.tkinfo
        /*0018*/ 	.word	0x00000002
        /*0030*/ 	.string	""
        /*0030*/ 	.string	"ptxas"
        /*0030*/ 	.string	"Cuda compilation tools, release 13.0, V13.0.88"
        /*0030*/ 	.string	"Build cuda_13.0.r13.0/compiler.36424714_0"
        /*0030*/ 	.string	"-arch sm_100 -m 64 "



//--------------------- .note.nv.cuinfo           --------------------------
	.section	.note.nv.cuinfo,"",@"SHT_NOTE"
	.sectionflags	@"SHF_NOTE_NV_CUINFO"
        /*0018*/ 	.short	0x0002
        /*001a*/ 	.short	0x0064
        /*001c*/ 	.short	0x0082
	.zero		2


//--------------------- .nv.info                  --------------------------
	.section	.nv.info,"",@"SHT_CUDA_INFO"
	.align	4


	//----- nvinfo : EIATTR_REGCOUNT
	.align		4
        /*0000*/ 	.byte	0x04, 0x2f
        /*0002*/ 	.short	(.L_3 - .L_2)
	.align		4
.L_2:
        /*0004*/ 	.word	index@(_Z13mining_kerneljjPj)
        /*0008*/ 	.word	0x00000008


	//----- nvinfo : EIATTR_FRAME_SIZE
	.align		4
.L_3:
        /*000c*/ 	.byte	0x04, 0x11
        /*000e*/ 	.short	(.L_5 - .L_4)
	.align		4
.L_4:
        /*0010*/ 	.word	index@(_Z13mining_kerneljjPj)
        /*0014*/ 	.word	0x00000000


	//----- nvinfo : EIATTR_REGCOUNT
	.align		4
.L_5:
        /*0018*/ 	.byte	0x04, 0x2f
        /*001a*/ 	.short	(.L_7 - .L_6)
	.align		4
.L_6:
        /*001c*/ 	.word	index@(_Z24anomaly_detection_kerneljPj)
        /*0020*/ 	.word	0x0000000c


	//----- nvinfo : EIATTR_FRAME_SIZE
	.align		4
.L_7:
        /*0024*/ 	.byte	0x04, 0x11
        /*0026*/ 	.short	(.L_9 - .L_8)
	.align		4
.L_8:
        /*0028*/ 	.word	index@(_Z24anomaly_detection_kerneljPj)
        /*002c*/ 	.word	0x00000000


	//----- nvinfo : EIATTR_MIN_STACK_SIZE
	.align		4
.L_9:
        /*0030*/ 	.byte	0x04, 0x12
        /*0032*/ 	.short	(.L_11 - .L_10)
	.align		4
.L_10:
        /*0034*/ 	.word	index@(_Z24anomaly_detection_kerneljPj)
        /*0038*/ 	.word	0x00000000


	//----- nvinfo : EIATTR_MIN_STACK_SIZE
	.align		4
.L_11:
        /*003c*/ 	.byte	0x04, 0x12
        /*003e*/ 	.short	(.L_13 - .L_12)
	.align		4
.L_12:
        /*0040*/ 	.word	index@(_Z13mining_kerneljjPj)
        /*0044*/ 	.word	0x00000000
.L_13:


//--------------------- .nv.compat                --------------------------
	.section	.nv.compat,"",@"SHT_CUDA_COMPAT_INFO"
	.align	4
        /*0000*/ 	.byte	0x02, 0x09, 0x00, 0x00, 0x02, 0x02, 0x01, 0x00, 0x02, 0x05, 0x05, 0x00, 0x03, 0x07, 0x01, 0x01
        /*0010*/ 	.byte	0x02, 0x03, 0x00, 0x00, 0x02, 0x06, 0x01, 0x00, 0x04, 0x0b, 0x08, 0x00, 0x09, 0x00, 0x00, 0x00
        /*0020*/ 	.byte	0x00, 0x00, 0x00, 0x00


//--------------------- .nv.info._Z24anomaly_detection_kerneljPj --------------------------
	.section	.nv.info._Z24anomaly_detection_kerneljPj,"",@"SHT_CUDA_INFO"
	.sectionflags	@""
	.align	4


	//----- nvinfo : EIATTR_CUDA_API_VERSION
	.align		4
        /*0000*/ 	.byte	0x04, 0x37
        /*0002*/ 	.short	(.L_15 - .L_14)
.L_14:
        /*0004*/ 	.word	0x00000082


	//----- nvinfo : EIATTR_KPARAM_INFO
	.align		4
.L_15:
        /*0008*/ 	.byte	0x04, 0x17
        /*000a*/ 	.short	(.L_17 - .L_16)
.L_16:
        /*000c*/ 	.word	0x00000000
        /*0010*/ 	.short	0x0001
        /*0012*/ 	.short	0x0008
        /*0014*/ 	.byte	0x00, 0xf5, 0x21, 0x00


	//----- nvinfo : EIATTR_KPARAM_INFO
	.align		4
.L_17:
        /*0018*/ 	.byte	0x04, 0x17
        /*001a*/ 	.short	(.L_19 - .L_18)
.L_18:
        /*001c*/ 	.word	0x00000000
        /*0020*/ 	.short	0x0000
        /*0022*/ 	.short	0x0000
        /*0024*/ 	.byte	0x00, 0xf0, 0x11, 0x00


	//----- nvinfo : EIATTR_SPARSE_MMA_MASK
	.align		4
.L_19:
        /*0028*/ 	.byte	0x03, 0x50
        /*002a*/ 	.short	0x0000


	//----- nvinfo : EIATTR_MAXREG_COUNT
	.align		4
        /*002c*/ 	.byte	0x03, 0x1b
        /*002e*/ 	.short	0x00ff


	//----- nvinfo : EIATTR_MERCURY_ISA_VERSION
	.align		4
        /*0030*/ 	.byte	0x03, 0x5f
        /*0032*/ 	.short	0x0101


	//----- nvinfo : EIATTR_VRC_CTA_INIT_COUNT
	.align		4
        /*0034*/ 	.byte	0x02, 0x4a
	.zero		1
	.zero		1


	//----- nvinfo : EIATTR_EXIT_INSTR_OFFSETS
	.align		4
        /*0038*/ 	.byte	0x04, 0x1c
        /*003a*/ 	.short	(.L_21 - .L_20)


	//   ....[0]....
.L_20:
        /*003c*/ 	.word	0x00000160


	//----- nvinfo : EIATTR_CBANK_PARAM_SIZE
	.align		4
.L_21:
        /*0040*/ 	.byte	0x03, 0x19
        /*0042*/ 	.short	0x0010


	//----- nvinfo : EIATTR_PARAM_CBANK
	.align		4
        /*0044*/ 	.byte	0x04, 0x0a
        /*0046*/ 	.short	(.L_23 - .L_22)
	.align		4
.L_22:
        /*0048*/ 	.word	index@(.nv.constant0._Z24anomaly_detection_kerneljPj)
        /*004c*/ 	.short	0x0380
        /*004e*/ 	.short	0x0010


	//----- nvinfo : EIATTR_SW_WAR
	.align		4
.L_23:
        /*0050*/ 	.byte	0x04, 0x36
        /*0052*/ 	.short	(.L_25 - .L_24)
.L_24:
        /*0054*/ 	.word	0x00000008
.L_25:


//--------------------- .nv.info._Z13mining_kerneljjPj --------------------------
	.section	.nv.info._Z13mining_kerneljjPj,"",@"SHT_CUDA_INFO"
	.sectionflags	@""
	.align	4


	//----- nvinfo : EIATTR_CUDA_API_VERSION
	.align		4
        /*0000*/ 	.byte	0x04, 0x37
        /*0002*/ 	.short	(.L_27 - .L_26)
.L_26:
        /*0004*/ 	.word	0x00000082


	//----- nvinfo : EIATTR_KPARAM_INFO
	.align		4
.L_27:
        /*0008*/ 	.byte	0x04, 0x17
        /*000a*/ 	.short	(.L_29 - .L_28)
.L_28:
        /*000c*/ 	.word	0x00000000
        /*0010*/ 	.short	0x0002
        /*0012*/ 	.short	0x0008
        /*0014*/ 	.byte	0x00, 0xf5, 0x21, 0x00


	//----- nvinfo : EIATTR_KPARAM_INFO
	.align		4
.L_29:
        /*0018*/ 	.byte	0x04, 0x17
        /*001a*/ 	.short	(.L_31 - .L_30)
.L_30:
        /*001c*/ 	.word	0x00000000
        /*0020*/ 	.short	0x0001
        /*0022*/ 	.short	0x0004
        /*0024*/ 	.byte	0x00, 0xf0, 0x11, 0x00


	//----- nvinfo : EIATTR_KPARAM_INFO
	.align		4
.L_31:
        /*0028*/ 	.byte	0x04, 0x17
        /*002a*/ 	.short	(.L_33 - .L_32)
.L_32:
        /*002c*/ 	.word	0x00000000
        /*0030*/ 	.short	0x0000
        /*0032*/ 	.short	0x0000
        /*0034*/ 	.byte	0x00, 0xf0, 0x11, 0x00


	//----- nvinfo : EIATTR_SPARSE_MMA_MASK
	.align		4
.L_33:
        /*0038*/ 	.byte	0x03, 0x50
        /*003a*/ 	.short	0x0000


	//----- nvinfo : EIATTR_MAXREG_COUNT
	.align		4
        /*003c*/ 	.byte	0x03, 0x1b
        /*003e*/ 	.short	0x00ff


	//----- nvinfo : EIATTR_MERCURY_ISA_VERSION
	.align		4
        /*0040*/ 	.byte	0x03, 0x5f
        /*0042*/ 	.short	0x0101


	//----- nvinfo : EIATTR_VRC_CTA_INIT_COUNT
	.align		4
        /*0044*/ 	.byte	0x02, 0x4a
	.zero		1
	.zero		1


	//----- nvinfo : EIATTR_EXIT_INSTR_OFFSETS
	.align		4
        /*0048*/ 	.byte	0x04, 0x1c
        /*004a*/ 	.short	(.L_35 - .L_34)


	//   ....[0]....
.L_34:
        /*004c*/ 	.word	0x00000100


	//   ....[1]....
        /*0050*/ 	.word	0x00000140


	//----- nvinfo : EIATTR_CBANK_PARAM_SIZE
	.align		4
.L_35:
        /*0054*/ 	.byte	0x03, 0x19
        /*0056*/ 	.short	0x0010


	//----- nvinfo : EIATTR_PARAM_CBANK
	.align		4
        /*0058*/ 	.byte	0x04, 0x0a
        /*005a*/ 	.short	(.L_37 - .L_36)
	.align		4
.L_36:
        /*005c*/ 	.word	index@(.nv.constant0._Z13mining_kerneljjPj)
        /*0060*/ 	.short	0x0380
        /*0062*/ 	.short	0x0010


	//----- nvinfo : EIATTR_SW_WAR
	.align		4
.L_37:
        /*0064*/ 	.byte	0x04, 0x36
        /*0066*/ 	.short	(.L_39 - .L_38)
.L_38:
        /*0068*/ 	.word	0x00000008
.L_39:


//--------------------- .nv.callgraph             --------------------------
	.section	.nv.callgraph,"",@"SHT_CUDA_CALLGRAPH"
	.align	4
	.sectionentsize	8
	.align		4
        /*0000*/ 	.word	0x00000000
	.align		4
        /*0004*/ 	.word	0xffffffff
	.align		4
        /*0008*/ 	.word	0x00000000
	.align		4
        /*000c*/ 	.word	0xfffffffe
	.align		4
        /*0010*/ 	.word	0x00000000
	.align		4
        /*0014*/ 	.word	0xfffffffd
	.align		4
        /*0018*/ 	.word	0x00000000
	.align		4
        /*001c*/ 	.word	0xfffffffc


//--------------------- .nv.constant4             --------------------------
	.section	.nv.constant4,"a",@progbits
	.align	8
	.align		8
.nv.constant4:
        /*0000*/ 	.dword	d_hash_counter


//--------------------- .nv.constant3             --------------------------
	.section	.nv.constant3,"a",@progbits
	.align	4
.nv.constant3:
	.type		k,@object
	.size		k,(.L_1 - k)
k:
        /*0000*/ 	.byte	0x98, 0x2f, 0x8a, 0x42, 0x91, 0x44, 0x37, 0x71, 0xcf, 0xfb, 0xc0, 0xb5, 0xa5, 0xdb, 0xb5, 0xe9
        /* <DEDUP_REMOVED lines=15> */
.L_1:


//--------------------- .text._Z24anomaly_detection_kerneljPj --------------------------
	.section	.text._Z24anomaly_detection_kerneljPj,"ax",@progbits
	.align	128
        .global         _Z24anomaly_detection_kerneljPj
        .type           _Z24anomaly_detection_kerneljPj,@function
        .size           _Z24anomaly_detection_kerneljPj,(.L_x_2 - _Z24anomaly_detection_kerneljPj)
        .other          _Z24anomaly_detection_kerneljPj,@"STO_CUDA_ENTRY STV_DEFAULT"
_Z24anomaly_detection_kerneljPj:
.text._Z24anomaly_detection_kerneljPj:
[----:B------:R-:W-:Y:S01]  /*0000*/  LDC R1, c[0x0][0x37c] ;  /* 0x0000df00ff017b82 */ /* 0x000fe20000000800 */
[----:B------:R-:W0:Y:S07]  /*0010*/  S2R R0, SR_TID.X ;  /* 0x0000000000007919 */ /* 0x000e2e0000002100 */
[----:B------:R-:W0:Y:S01]  /*0020*/  S2UR UR4, SR_CTAID.X ;  /* 0x00000000000479c3 */ /* 0x000e220000002500 */
[----:B------:R-:W1:Y:S07]  /*0030*/  LDCU UR5, c[0x0][0x380] ;  /* 0x00007000ff0577ac */ /* 0x000e6e0008000800 */
[----:B------:R-:W0:Y:S08]  /*0040*/  LDC R5, c[0x0][0x360] ;  /* 0x0000d800ff057b82 */ /* 0x000e300000000800 */
[----:B------:R-:W2:Y:S01]  /*0050*/  LDC.64 R2, c[0x0][0x388] ;  /* 0x0000e200ff027b82 */ /* 0x000ea20000000a00 */
[----:B0-----:R-:W-:-:S04]  /*0060*/  IMAD R5, R5, UR4, R0 ;  /* 0x0000000405057c24 */ /* 0x001fc8000f8e0200 */
[C---:B------:R-:W-:Y:S02]  /*0070*/  IMAD R0, R5.reuse, -0x3d70a3d7, RZ ;  /* 0xc28f5c2905007824 */ /* 0x040fe400078e02ff */
[----:B--2---:R-:W-:-:S03]  /*0080*/  IMAD.WIDE.U32 R2, R5, 0x4, R2 ;  /* 0x0000000405027825 */ /* 0x004fc600078e0002 */
[----:B------:R-:W-:-:S04]  /*0090*/  SHF.L.W.U32.HI R0, R0, 0x1e, R0 ;  /* 0x0000001e00007819 */ /* 0x000fc80000010e00 */
[----:B------:R-:W-:Y:S02]  /*00a0*/  ISETP.GT.U32.AND P0, PT, R0, 0x28f5c28, PT ;  /* 0x028f5c280000780c */ /* 0x000fe40003f04070 */
[----:B-1----:R-:W-:Y:S01]  /*00b0*/  IADD3 R0, PT, PT, R5, UR5, RZ ;  /* 0x0000000505007c10 */ /* 0x002fe2000fffe0ff */
[----:B------:R-:W0:Y:S04]  /*00c0*/  LDCU.64 UR4, c[0x0][0x358] ;  /* 0x00006b00ff0477ac */ /* 0x000e280008000a00 */
[----:B------:R-:W-:-:S05]  /*00d0*/  IMAD.HI.U32 R4, R0, 0x10624dd3, RZ ;  /* 0x10624dd300047827 */ /* 0x000fca00078e00ff */
[----:B------:R-:W-:Y:S01]  /*00e0*/  SHF.R.U32.HI R7, RZ, 0x6, R4 ;  /* 0x00000006ff077819 */ /* 0x000fe20000011604 */
[----:B------:R-:W-:-:S04]  /*00f0*/  @!P0 IMAD.HI.U32 R6, R0, 0x431bde83, RZ ;  /* 0x431bde8300068827 */ /* 0x000fc800078e00ff */
[----:B------:R-:W-:Y:S01]  /*0100*/  IMAD R7, R7, -0x3e8, R0 ;  /* 0xfffffc1807077824 */ /* 0x000fe200078e0200 */
[----:B------:R-:W-:-:S03]  /*0110*/  @!P0 SHF.R.U32.HI R9, RZ, 0x11, R6 ;  /* 0x00000011ff098819 */ /* 0x000fc60000011606 */
[----:B------:R-:W-:Y:S02]  /*0120*/  IMAD R7, R7, 0x3e8, RZ ;  /* 0x000003e807077824 */ /* 0x000fe400078e02ff */
[----:B------:R-:W-:-:S05]  /*0130*/  @!P0 IMAD R9, R9, -0x7a120, R0 ;  /* 0xfff85ee009098824 */ /* 0x000fca00078e0200 */
[----:B------:R-:W-:-:S05]  /*0140*/  @!P0 IADD3 R7, PT, PT, R9, 0x7a120, RZ ;  /* 0x0007a12009078810 */ /* 0x000fca0007ffe0ff */
[----:B0-----:R-:W-:Y:S01]  /*0150*/  STG.E desc[UR4][R2.64], R7 ;  /* 0x0000000702007986 */ /* 0x001fe2000c101904 */
[----:B------:R-:W-:Y:S05]  /*0160*/  EXIT ;  /* 0x000000000000794d */ /* 0x000fea0003800000 */
.L_x_0:
[----:B------:R-:W-:-:S00]  /*0170*/  BRA `(.L_x_0) ;  /* 0xfffffffc00fc7947 */ /* 0x000fc0000383ffff */
[----:B------:R-:W-:-:S00]  /*0180*/  NOP ;  /* 0x0000000000007918 */ /* 0x000fc00000000000 */
[----:B------:R-:W-:-:S00]  /*0190*/  NOP ;  /* 0x0000000000007918 */ /* 0x000fc00000000000 */
[----:B------:R-:W-:-:S00]  /*01a0*/  NOP ;  /* 0x0000000000007918 */ /* 0x000fc00000000000 */
[----:B------:R-:W-:-:S00]  /*01b0*/  NOP ;  /* 0x0000000000007918 */ /* 0x000fc00000000000 */
[----:B------:R-:W-:-:S00]  /*01c0*/  NOP ;  /* 0x0000000000007918 */ /* 0x000fc00000000000 */
[----:B------:R-:W-:-:S00]  /*01d0*/  NOP ;  /* 0x0000000000007918 */ /* 0x000fc00000000000 */
[----:B------:R-:W-:-:S00]  /*01e0*/  NOP ;  /* 0x0000000000007918 */ /* 0x000fc00000000000 */
[----:B------:R-:W-:-:S00]  /*01f0*/  NOP ;  /* 0x0000000000007918 */ /* 0x000fc00000000000 */
.L_x_2:


//--------------------- .text._Z13mining_kerneljjPj --------------------------
	.section	.text._Z13mining_kerneljjPj,"ax",@progbits
	.align	128
        .global         _Z13mining_kerneljjPj
        .type           _Z13mining_kerneljjPj,@function
        .size           _Z13mining_kerneljjPj,(.L_x_3 - _Z13mining_kerneljjPj)
        .other          _Z13mining_kerneljjPj,@"STO_CUDA_ENTRY STV_DEFAULT"
_Z13mining_kerneljjPj:
.text._Z13mining_kerneljjPj:
[----:B------:R-:W-:Y:S01]  /*0000*/  LDC R1, c[0x0][0x37c] ;  /* 0x0000df00ff017b82 */ /* 0x000fe20000000800 */
[----:B------:R-:W0:Y:S07]  /*0010*/  S2R R3, SR_TID.X ;  /* 0x0000000000037919 */ /* 0x000e2e0000002100 */
[----:B------:R-:W0:Y:S01]  /*0020*/  S2UR UR4, SR_CTAID.X ;  /* 0x00000000000479c3 */ /* 0x000e220000002500 */
[----:B------:R-:W1:Y:S07]  /*0030*/  LDCU.64 UR6, c[0x0][0x380] ;  /* 0x00007000ff0677ac */ /* 0x000e6e0008000a00 */
[----:B------:R-:W0:Y:S02]  /*0040*/  LDC R0, c[0x0][0x360] ;  /* 0x0000d800ff007b82 */ /* 0x000e240000000800 */
[----:B0-----:R-:W-:-:S04]  /*0050*/  IMAD R0, R0, UR4, R3 ;  /* 0x0000000400007c24 */ /* 0x001fc8000f8e0203 */
[----:B-1----:R-:W-:-:S05]  /*0060*/  VIADD R5, R0, UR6 ;  /* 0x0000000600057c36 */ /* 0x002fca0008000000 */
[----:B------:R-:W-:-:S04]  /*0070*/  SHF.R.U32.HI R0, RZ, 0x10, R5 ;  /* 0x00000010ff007819 */ /* 0x000fc80000011605 */
[----:B------:R-:W-:-:S05]  /*0080*/  LOP3.LUT R0, R0, R5, RZ, 0x3c, !PT ;  /* 0x0000000500007212 */ /* 0x000fca00078e3cff */
[----:B------:R-:W-:-:S05]  /*0090*/  IMAD R0, R0, -0x7a143595, RZ ;  /* 0x85ebca6b00007824 */ /* 0x000fca00078e02ff */
[----:B------:R-:W-:-:S04]  /*00a0*/  SHF.R.U32.HI R3, RZ, 0xd, R0 ;  /* 0x0000000dff037819 */ /* 0x000fc80000011600 */
[----:B------:R-:W-:-:S05]  /*00b0*/  LOP3.LUT R3, R3, R0, RZ, 0x3c, !PT ;  /* 0x0000000003037212 */ /* 0x000fca00078e3cff */
[----:B------:R-:W-:-:S05]  /*00c0*/  IMAD R3, R3, -0x3d4d51cb, RZ ;  /* 0xc2b2ae3503037824 */ /* 0x000fca00078e02ff */
[----:B------:R-:W-:-:S04]  /*00d0*/  SHF.R.U32.HI R0, RZ, 0x10, R3 ;  /* 0x00000010ff007819 */ /* 0x000fc80000011603 */
[----:B------:R-:W-:-:S04]  /*00e0*/  LOP3.LUT R0, R0, R3, RZ, 0x3c, !PT ;  /* 0x0000000300007212 */ /* 0x000fc800078e3cff */
[----:B------:R-:W-:-:S13]  /*00f0*/  ISETP.GE.U32.AND P0, PT, R0, UR7, PT ;  /* 0x0000000700007c0c */ /* 0x000fda000bf06070 */
[----:B------:R-:W-:Y:S05]  /*0100*/  @P0 EXIT ;  /* 0x000000000000094d */ /* 0x000fea0003800000 */
[----:B------:R-:W0:Y:S01]  /*0110*/  LDC.64 R2, c[0x0][0x388] ;  /* 0x0000e200ff027b82 */ /* 0x000e220000000a00 */
[----:B------:R-:W0:Y:S02]  /*0120*/  LDCU.64 UR4, c[0x0][0x358] ;  /* 0x00006b00ff0477ac */ /* 0x000e240008000a00 */
[----:B0-----:R-:W-:Y:S01]  /*0130*/  STG.E desc[UR4][R2.64], R5 ;  /* 0x0000000502007986 */ /* 0x001fe2000c101904 */
[----:B------:R-:W-:Y:S05]  /*0140*/  EXIT ;  /* 0x000000000000794d */ /* 0x000fea0003800000 */
.L_x_1:
        /* <DEDUP_REMOVED lines=11> */
.L_x_3:


//--------------------- .nv.shared.reserved.0     --------------------------
	.section	.nv.shared.reserved.0,"aw",@nobits
	.weak		__nv_reservedSMEM_offset_0_alias
	.size		__nv_reservedSMEM_offset_0_alias, 0, 64
	.other		__nv_reservedSMEM_offset_0_alias,@"STO_CUDA_RESERVED_SHARED STV_DEFAULT"
__nv_reservedSMEM_offset_0_alias:
	.zero		0
	.zero		64


//--------------------- .nv.global                --------------------------
	.section	.nv.global,"aw",@nobits
	.align	4
.nv.global:
	.type		d_hash_counter,@object
	.size		d_hash_counter,(.L_0 - d_hash_counter)
d_hash_counter:
	.zero		4
.L_0:


//--------------------- .nv.constant0._Z24anomaly_detection_kerneljPj --------------------------
	.section	.nv.constant0._Z24anomaly_detection_kerneljPj,"a",@progbits
	.sectionflags	@""
	.align	4
.nv.constant0._Z24anomaly_detection_kerneljPj:
	.zero		912


//--------------------- .nv.constant0._Z13mining_kerneljjPj --------------------------
	.section	.nv.constant0._Z13mining_kerneljjPj,"a",@progbits
	.sectionflags	@""
	.align	4
.nv.constant0._Z13mining_kerneljjPj:
	.zero		912


//--------------------- SYMBOLS --------------------------

	.type		.nv.reservedSmem.offset0,@object
	.size		.nv.reservedSmem.offset0,0x4
